//
// Generated by NVIDIA NVVM Compiler
//
// Compiler Build ID: CL-36424714
// Cuda compilation tools, release 13.0, V13.0.88
// Based on NVVM 20.0.0
//

.version 9.0
.target sm_100
.address_size 64

	// .globl	_Z15matMulGPUSharedPfS_S_ii
// _ZZ15matMulGPUSharedPfS_S_iiE2As has been demoted
// _ZZ15matMulGPUSharedPfS_S_iiE2Bs has been demoted

.visible .entry _Z15matMulGPUSharedPfS_S_ii(
	.param .u64 .ptr .align 1 _Z15matMulGPUSharedPfS_S_ii_param_0,
	.param .u64 .ptr .align 1 _Z15matMulGPUSharedPfS_S_ii_param_1,
	.param .u64 .ptr .align 1 _Z15matMulGPUSharedPfS_S_ii_param_2,
	.param .u32 _Z15matMulGPUSharedPfS_S_ii_param_3,
	.param .u32 _Z15matMulGPUSharedPfS_S_ii_param_4
)
{
	.reg .pred 	%p<12>;
	.reg .b32 	%r<43>;
	.reg .b32 	%f<111>;
	.reg .b64 	%rd<13>;
	// demoted variable
	.shared .align 4 .b8 _ZZ15matMulGPUSharedPfS_S_iiE2As[4096];
	// demoted variable
	.shared .align 4 .b8 _ZZ15matMulGPUSharedPfS_S_iiE2Bs[4096];
	ld.param.u64 	%rd3, [_Z15matMulGPUSharedPfS_S_ii_param_0];
	ld.param.u64 	%rd4, [_Z15matMulGPUSharedPfS_S_ii_param_1];
	ld.param.u64 	%rd5, [_Z15matMulGPUSharedPfS_S_ii_param_2];
	ld.param.u32 	%r23, [_Z15matMulGPUSharedPfS_S_ii_param_3];
	ld.param.u32 	%r24, [_Z15matMulGPUSharedPfS_S_ii_param_4];
	mov.u32 	%r25, %ctaid.x;
	mov.u32 	%r26, %ntid.x;
	mov.u32 	%r38, %tid.x;
	mad.lo.s32 	%r2, %r25, %r26, %r38;
	mov.u32 	%r27, %ctaid.y;
	mov.u32 	%r28, %ntid.y;
	mov.u32 	%r40, %tid.y;
	mad.lo.s32 	%r4, %r27, %r28, %r40;
	setp.lt.s32 	%p1, %r23, 32;
	mov.f32 	%f110, 0f00000000;
	@%p1 bra 	$L__BB0_7;
	shl.b32 	%r29, %r40, 7;
	mov.u32 	%r30, _ZZ15matMulGPUSharedPfS_S_iiE2As;
	add.s32 	%r5, %r30, %r29;
	shl.b32 	%r31, %r38, 2;
	add.s32 	%r6, %r5, %r31;
	mov.u32 	%r32, _ZZ15matMulGPUSharedPfS_S_iiE2Bs;
	add.s32 	%r8, %r32, %r31;
	add.s32 	%r7, %r8, %r29;
	shr.s32 	%r33, %r23, 31;
	shr.u32 	%r34, %r33, 27;
	add.s32 	%r35, %r23, %r34;
	shr.s32 	%r36, %r35, 5;
	neg.s32 	%r42, %r36;
	mad.lo.s32 	%r41, %r40, %r23, %r2;
	shl.b32 	%r11, %r23, 5;
	mad.lo.s32 	%r39, %r23, %r4, %r38;
	cvta.to.global.u64 	%rd1, %rd3;
	cvta.to.global.u64 	%rd2, %rd4;
	mov.f32 	%f110, 0f00000000;
$L__BB0_2:
	setp.ge.s32 	%p2, %r4, %r24;
	setp.ge.u32 	%p3, %r38, %r23;
	mov.f32 	%f108, 0f00000000;
	or.pred  	%p4, %p2, %p3;
	@%p4 bra 	$L__BB0_4;
	mul.wide.u32 	%rd6, %r39, 4;
	add.s64 	%rd7, %rd1, %rd6;
	ld.global.f32 	%f108, [%rd7];
$L__BB0_4:
	setp.ge.s32 	%p5, %r2, %r23;
	st.shared.f32 	[%r6], %f108;
	setp.ge.u32 	%p6, %r40, %r23;
	mov.f32 	%f109, 0f00000000;
	or.pred  	%p7, %p5, %p6;
	@%p7 bra 	$L__BB0_6;
	mul.wide.u32 	%rd8, %r41, 4;
	add.s64 	%rd9, %rd2, %rd8;
	ld.global.f32 	%f109, [%rd9];
$L__BB0_6:
	st.shared.f32 	[%r7], %f109;
	bar.sync 	0;
	ld.shared.f32 	%f12, [%r5];
	ld.shared.f32 	%f13, [%r8];
	fma.rn.f32 	%f14, %f12, %f13, %f110;
	ld.shared.f32 	%f15, [%r5+4];
	ld.shared.f32 	%f16, [%r8+128];
	fma.rn.f32 	%f17, %f15, %f16, %f14;
	ld.shared.f32 	%f18, [%r5+8];
	ld.shared.f32 	%f19, [%r8+256];
	fma.rn.f32 	%f20, %f18, %f19, %f17;
	ld.shared.f32 	%f21, [%r5+12];
	ld.shared.f32 	%f22, [%r8+384];
	fma.rn.f32 	%f23, %f21, %f22, %f20;
	ld.shared.f32 	%f24, [%r5+16];
	ld.shared.f32 	%f25, [%r8+512];
	fma.rn.f32 	%f26, %f24, %f25, %f23;
	ld.shared.f32 	%f27, [%r5+20];
	ld.shared.f32 	%f28, [%r8+640];
	fma.rn.f32 	%f29, %f27, %f28, %f26;
	ld.shared.f32 	%f30, [%r5+24];
	ld.shared.f32 	%f31, [%r8+768];
	fma.rn.f32 	%f32, %f30, %f31, %f29;
	ld.shared.f32 	%f33, [%r5+28];
	ld.shared.f32 	%f34, [%r8+896];
	fma.rn.f32 	%f35, %f33, %f34, %f32;
	ld.shared.f32 	%f36, [%r5+32];
	ld.shared.f32 	%f37, [%r8+1024];
	fma.rn.f32 	%f38, %f36, %f37, %f35;
	ld.shared.f32 	%f39, [%r5+36];
	ld.shared.f32 	%f40, [%r8+1152];
	fma.rn.f32 	%f41, %f39, %f40, %f38;
	ld.shared.f32 	%f42, [%r5+40];
	ld.shared.f32 	%f43, [%r8+1280];
	fma.rn.f32 	%f44, %f42, %f43, %f41;
	ld.shared.f32 	%f45, [%r5+44];
	ld.shared.f32 	%f46, [%r8+1408];
	fma.rn.f32 	%f47, %f45, %f46, %f44;
	ld.shared.f32 	%f48, [%r5+48];
	ld.shared.f32 	%f49, [%r8+1536];
	fma.rn.f32 	%f50, %f48, %f49, %f47;
	ld.shared.f32 	%f51, [%r5+52];
	ld.shared.f32 	%f52, [%r8+1664];
	fma.rn.f32 	%f53, %f51, %f52, %f50;
	ld.shared.f32 	%f54, [%r5+56];
	ld.shared.f32 	%f55, [%r8+1792];
	fma.rn.f32 	%f56, %f54, %f55, %f53;
	ld.shared.f32 	%f57, [%r5+60];
	ld.shared.f32 	%f58, [%r8+1920];
	fma.rn.f32 	%f59, %f57, %f58, %f56;
	ld.shared.f32 	%f60, [%r5+64];
	ld.shared.f32 	%f61, [%r8+2048];
	fma.rn.f32 	%f62, %f60, %f61, %f59;
	ld.shared.f32 	%f63, [%r5+68];
	ld.shared.f32 	%f64, [%r8+2176];
	fma.rn.f32 	%f65, %f63, %f64, %f62;
	ld.shared.f32 	%f66, [%r5+72];
	ld.shared.f32 	%f67, [%r8+2304];
	fma.rn.f32 	%f68, %f66, %f67, %f65;
	ld.shared.f32 	%f69, [%r5+76];
	ld.shared.f32 	%f70, [%r8+2432];
	fma.rn.f32 	%f71, %f69, %f70, %f68;
	ld.shared.f32 	%f72, [%r5+80];
	ld.shared.f32 	%f73, [%r8+2560];
	fma.rn.f32 	%f74, %f72, %f73, %f71;
	ld.shared.f32 	%f75, [%r5+84];
	ld.shared.f32 	%f76, [%r8+2688];
	fma.rn.f32 	%f77, %f75, %f76, %f74;
	ld.shared.f32 	%f78, [%r5+88];
	ld.shared.f32 	%f79, [%r8+2816];
	fma.rn.f32 	%f80, %f78, %f79, %f77;
	ld.shared.f32 	%f81, [%r5+92];
	ld.shared.f32 	%f82, [%r8+2944];
	fma.rn.f32 	%f83, %f81, %f82, %f80;
	ld.shared.f32 	%f84, [%r5+96];
	ld.shared.f32 	%f85, [%r8+3072];
	fma.rn.f32 	%f86, %f84, %f85, %f83;
	ld.shared.f32 	%f87, [%r5+100];
	ld.shared.f32 	%f88, [%r8+3200];
	fma.rn.f32 	%f89, %f87, %f88, %f86;
	ld.shared.f32 	%f90, [%r5+104];
	ld.shared.f32 	%f91, [%r8+3328];
	fma.rn.f32 	%f92, %f90, %f91, %f89;
	ld.shared.f32 	%f93, [%r5+108];
	ld.shared.f32 	%f94, [%r8+3456];
	fma.rn.f32 	%f95, %f93, %f94, %f92;
	ld.shared.f32 	%f96, [%r5+112];
	ld.shared.f32 	%f97, [%r8+3584];
	fma.rn.f32 	%f98, %f96, %f97, %f95;
	ld.shared.f32 	%f99, [%r5+116];
	ld.shared.f32 	%f100, [%r8+3712];
	fma.rn.f32 	%f101, %f99, %f100, %f98;
	ld.shared.f32 	%f102, [%r5+120];
	ld.shared.f32 	%f103, [%r8+3840];
	fma.rn.f32 	%f104, %f102, %f103, %f101;
	ld.shared.f32 	%f105, [%r5+124];
	ld.shared.f32 	%f106, [%r8+3968];
	fma.rn.f32 	%f110, %f105, %f106, %f104;
	bar.sync 	0;
	add.s32 	%r42, %r42, 1;
	setp.ne.s32 	%p8, %r42, 0;
	add.s32 	%r41, %r41, %r11;
	add.s32 	%r40, %r40, 32;
	add.s32 	%r39, %r39, 32;
	add.s32 	%r38, %r38, 32;
	@%p8 bra 	$L__BB0_2;
$L__BB0_7:
	setp.ge.s32 	%p9, %r4, %r24;
	setp.ge.s32 	%p10, %r2, %r23;
	or.pred  	%p11, %p10, %p9;
	@%p11 bra 	$L__BB0_9;
	mad.lo.s32 	%r37, %r23, %r4, %r2;
	cvta.to.global.u64 	%rd10, %rd5;
	mul.wide.s32 	%rd11, %r37, 4;
	add.s64 	%rd12, %rd10, %rd11;
	st.global.f32 	[%rd12], %f110;
$L__BB0_9:
	ret;

}


// ===== COMPILED SASS (sm_100) =====

	.target	sm_100

	.elftype	@"ET_EXEC"


//--------------------- .note.nv.tkinfo           --------------------------
	.section	.note.nv.tkinfo,"",@"SHT_NOTE"
	.sectionflags	@"SHF_NOTE_NV_TKINFO"
	.tkinfo
        /*0018*/ 	.word	0x00000002
        /*0030*/ 	.string	""
        /*0030*/ 	.string	"ptxas"
        /*0030*/ 	.string	"Cuda compilation tools, release 13.0, V13.0.88"
        /*0030*/ 	.string	"Build cuda_13.0.r13.0/compiler.36424714_0"
        /*0030*/ 	.string	"-arch sm_100 -m 64 "



//--------------------- .note.nv.cuinfo           --------------------------
	.section	.note.nv.cuinfo,"",@"SHT_NOTE"
	.sectionflags	@"SHF_NOTE_NV_CUINFO"
        /*0018*/ 	.short	0x0002
        /*001a*/ 	.short	0x0064
        /*001c*/ 	.short	0x0082
	.zero		2


//--------------------- .nv.info                  --------------------------
	.section	.nv.info,"",@"SHT_CUDA_INFO"
	.align	4


	//----- nvinfo : EIATTR_REGCOUNT
	.align		4
        /*0000*/ 	.byte	0x04, 0x2f
        /*0002*/ 	.short	(.L_1 - .L_0)
	.align		4
.L_0:
        /*0004*/ 	.word	index@(_Z15matMulGPUSharedPfS_S_ii)
        /*0008*/ 	.word	0x0000001f


	//----- nvinfo : EIATTR_FRAME_SIZE
	.align		4
.L_1:
        /*000c*/ 	.byte	0x04, 0x11
        /*000e*/ 	.short	(.L_3 - .L_2)
	.align		4
.L_2:
        /*0010*/ 	.word	index@(_Z15matMulGPUSharedPfS_S_ii)
        /*0014*/ 	.word	0x00000000


	//----- nvinfo : EIATTR_MIN_STACK_SIZE
	.align		4
.L_3:
        /*0018*/ 	.byte	0x04, 0x12
        /*001a*/ 	.short	(.L_5 - .L_4)
	.align		4
.L_4:
        /*001c*/ 	.word	index@(_Z15matMulGPUSharedPfS_S_ii)
        /*0020*/ 	.word	0x00000000
.L_5:


//--------------------- .nv.compat                --------------------------
	.section	.nv.compat,"",@"SHT_CUDA_COMPAT_INFO"
	.align	4
        /*0000*/ 	.byte	0x02, 0x09, 0x00, 0x00, 0x02, 0x02, 0x01, 0x00, 0x02, 0x05, 0x05, 0x00, 0x03, 0x07, 0x01, 0x01
        /*0010*/ 	.byte	0x02, 0x03, 0x00, 0x00, 0x02, 0x06, 0x01, 0x00, 0x04, 0x0b, 0x08, 0x00, 0x09, 0x00, 0x00, 0x00
        /*0020*/ 	.byte	0x00, 0x00, 0x00, 0x00


//--------------------- .nv.info._Z15matMulGPUSharedPfS_S_ii --------------------------
	.section	.nv.info._Z15matMulGPUSharedPfS_S_ii,"",@"SHT_CUDA_INFO"
	.sectionflags	@""
	.align	4


	//----- nvinfo : EIATTR_CUDA_API_VERSION
	.align		4
        /*0000*/ 	.byte	0x04, 0x37
        /*0002*/ 	.short	(.L_7 - .L_6)
.L_6:
        /*0004*/ 	.word	0x00000082


	//----- nvinfo : EIATTR_KPARAM_INFO
	.align		4
.L_7:
        /*0008*/ 	.byte	0x04, 0x17
        /*000a*/ 	.short	(.L_9 - .L_8)
.L_8:
        /*000c*/ 	.word	0x00000000
        /*0010*/ 	.short	0x0004
        /*0012*/ 	.short	0x001c
        /*0014*/ 	.byte	0x00, 0xf0, 0x11, 0x00


	//----- nvinfo : EIATTR_KPARAM_INFO
	.align		4
.L_9:
        /*0018*/ 	.byte	0x04, 0x17
        /*001a*/ 	.short	(.L_11 - .L_10)
.L_10:
        /*001c*/ 	.word	0x00000000
        /*0020*/ 	.short	0x0003
        /*0022*/ 	.short	0x0018
        /*0024*/ 	.byte	0x00, 0xf0, 0x11, 0x00


	//----- nvinfo : EIATTR_KPARAM_INFO
	.align		4
.L_11:
        /*0028*/ 	.byte	0x04, 0x17
        /*002a*/ 	.short	(.L_13 - .L_12)
.L_12:
        /*002c*/ 	.word	0x00000000
        /*0030*/ 	.short	0x0002
        /*0032*/ 	.short	0x0010
        /*0034*/ 	.byte	0x00, 0xf5, 0x21, 0x00


	//----- nvinfo : EIATTR_KPARAM_INFO
	.align		4
.L_13:
        /*0038*/ 	.byte	0x04, 0x17
        /*003a*/ 	.short	(.L_15 - .L_14)
.L_14:
        /*003c*/ 	.word	0x00000000
        /*0040*/ 	.short	0x0001
        /*0042*/ 	.short	0x0008
        /*0044*/ 	.byte	0x00, 0xf5, 0x21, 0x00


	//----- nvinfo : EIATTR_KPARAM_INFO
	.align		4
.L_15:
        /*0048*/ 	.byte	0x04, 0x17
        /*004a*/ 	.short	(.L_17 - .L_16)
.L_16:
        /*004c*/ 	.word	0x00000000
        /*0050*/ 	.short	0x0000
        /*0052*/ 	.short	0x0000
        /*0054*/ 	.byte	0x00, 0xf5, 0x21, 0x00


	//----- nvinfo : EIATTR_SPARSE_MMA_MASK
	.align		4
.L_17:
        /*0058*/ 	.byte	0x03, 0x50
        /*005a*/ 	.short	0x0000


	//----- nvinfo : EIATTR_MAXREG_COUNT
	.align		4
        /*005c*/ 	.byte	0x03, 0x1b
        /*005e*/ 	.short	0x00ff


	//----- nvinfo : EIATTR_NUM_BARRIERS
	.align		4
        /*0060*/ 	.byte	0x02, 0x4c
        /*0062*/ 	.byte	0x01
	.zero		1


	//----- nvinfo : EIATTR_MERCURY_ISA_VERSION
	.align		4
        /*0064*/ 	.byte	0x03, 0x5f
        /*0066*/ 	.short	0x0101


	//----- nvinfo : EIATTR_VRC_CTA_INIT_COUNT
	.align		4
        /*0068*/ 	.byte	0x02, 0x4a
	.zero		1
	.zero		1


	//----- nvinfo : EIATTR_EXIT_INSTR_OFFSETS
	.align		4
        /*006c*/ 	.byte	0x04, 0x1c
        /*006e*/ 	.short	(.L_19 - .L_18)


	//   ....[0]....
.L_18:
        /*0070*/ 	.word	0x00000830


	//   ....[1]....
        /*0074*/ 	.word	0x00000880


	//----- nvinfo : EIATTR_CBANK_PARAM_SIZE
	.align		4
.L_19:
        /*0078*/ 	.byte	0x03, 0x19
        /*007a*/ 	.short	0x0020


	//----- nvinfo : EIATTR_PARAM_CBANK
	.align		4
        /*007c*/ 	.byte	0x04, 0x0a
        /*007e*/ 	.short	(.L_21 - .L_20)
	.align		4
.L_20:
        /*0080*/ 	.word	index@(.nv.constant0._Z15matMulGPUSharedPfS_S_ii)
        /*0084*/ 	.short	0x0380
        /*0086*/ 	.short	0x0020


	//----- nvinfo : EIATTR_SW_WAR
	.align		4
.L_21:
        /*0088*/ 	.byte	0x04, 0x36
        /*008a*/ 	.short	(.L_23 - .L_22)
.L_22:
        /*008c*/ 	.word	0x00000008
.L_23:


//--------------------- .nv.callgraph             --------------------------
	.section	.nv.callgraph,"",@"SHT_CUDA_CALLGRAPH"
	.align	4
	.sectionentsize	8
	.align		4
        /*0000*/ 	.word	0x00000000
	.align		4
        /*0004*/ 	.word	0xffffffff
	.align		4
        /*0008*/ 	.word	0x00000000
	.align		4
        /*000c*/ 	.word	0xfffffffe
	.align		4
        /*0010*/ 	.word	0x00000000
	.align		4
        /*0014*/ 	.word	0xfffffffd
	.align		4
        /*0018*/ 	.word	0x00000000
	.align		4
        /*001c*/ 	.word	0xfffffffc


//--------------------- .text._Z15matMulGPUSharedPfS_S_ii --------------------------
	.section	.text._Z15matMulGPUSharedPfS_S_ii,"ax",@progbits
	.align	128
        .global         _Z15matMulGPUSharedPfS_S_ii
        .type           _Z15matMulGPUSharedPfS_S_ii,@function
        .size           _Z15matMulGPUSharedPfS_S_ii,(.L_x_3 - _Z15matMulGPUSharedPfS_S_ii)
        .other          _Z15matMulGPUSharedPfS_S_ii,@"STO_CUDA_ENTRY STV_DEFAULT"
_Z15matMulGPUSharedPfS_S_ii:
.text._Z15matMulGPUSharedPfS_S_ii:
[----:B------:R-:W-:Y:S01]  /*0000*/  LDC R1, c[0x0][0x37c] ;  /* 0x0000df00ff017b82 */ /* 0x000fe20000000800 */
[----:B------:R-:W0:Y:S01]  /*0010*/  LDCU UR6, c[0x0][0x398] ;  /* 0x00007300ff0677ac */ /* 0x000e220008000800 */
[----:B------:R-:W1:Y:S06]  /*0020*/  S2R R22, SR_TID.X ;  /* 0x0000000000167919 */ /* 0x000e6c0000002100 */
[----:B------:R-:W1:Y:S01]  /*0030*/  LDC R26, c[0x0][0x360] ;  /* 0x0000d800ff1a7b82 */ /* 0x000e620000000800 */
[----:B------:R-:W-:Y:S01]  /*0040*/  HFMA2 R19, -RZ, RZ, 0, 0 ;  /* 0x00000000ff137431 */ /* 0x000fe200000001ff */
[----:B------:R-:W2:Y:S01]  /*0050*/  LDCU.64 UR8, c[0x0][0x358] ;  /* 0x00006b00ff0877ac */ /* 0x000ea20008000a00 */
[----:B------:R-:W3:Y:S05]  /*0060*/  S2R R20, SR_TID.Y ;  /* 0x0000000000147919 */ /* 0x000eea0000002200 */
[----:B------:R-:W1:Y:S08]  /*0070*/  S2UR UR4, SR_CTAID.X ;  /* 0x00000000000479c3 */ /* 0x000e700000002500 */
[----:B------:R-:W3:Y:S01]  /*0080*/  S2UR UR5, SR_CTAID.Y ;  /* 0x00000000000579c3 */ /* 0x000ee20000002600 */
[----:B0-----:R-:W-:-:S04]  /*0090*/  MOV R7, UR6 ;  /* 0x0000000600077c02 */ /* 0x001fc80008000f00 */
[----:B------:R-:W-:-:S03]  /*00a0*/  ISETP.GE.AND P0, PT, R7, 0x20, PT ;  /* 0x000000200700780c */ /* 0x000fc60003f06270 */
[----:B------:R-:W3:Y:S01]  /*00b0*/  LDC R24, c[0x0][0x364] ;  /* 0x0000d900ff187b82 */ /* 0x000ee20000000800 */
[----:B-1----:R-:W-:Y:S02]  /*00c0*/  IMAD R26, R26, UR4, R22 ;  /* 0x000000041a1a7c24 */ /* 0x002fe4000f8e0216 */
[----:B---3--:R-:W-:-:S07]  /*00d0*/  IMAD R24, R24, UR5, R20 ;  /* 0x0000000518187c24 */ /* 0x008fce000f8e0214 */
[----:B--2---:R-:W-:Y:S05]  /*00e0*/  @!P0 BRA `(.L_x_0) ;  /* 0x0000000400c48947 */ /* 0x004fea0003800000 */
[----:B------:R-:W0:Y:S01]  /*00f0*/  S2UR UR6, SR_CgaCtaId ;  /* 0x00000000000679c3 */ /* 0x000e220000008800 */
[----:B------:R-:W-:Y:S01]  /*0100*/  UMOV UR4, 0x400 ;  /* 0x0000040000047882 */ /* 0x000fe20000000000 */
[----:B------:R-:W-:Y:S01]  /*0110*/  SHF.R.S32.HI R0, RZ, 0x1f, R7 ;  /* 0x0000001fff007819 */ /* 0x000fe20000011407 */
[----:B------:R-:W-:Y:S01]  /*0120*/  UIADD3 UR5, UPT, UPT, UR4, 0x1000, URZ ;  /* 0x0000100004057890 */ /* 0x000fe2000fffe0ff */
[----:B------:R-:W-:Y:S01]  /*0130*/  MOV R19, RZ ;  /* 0x000000ff00137202 */ /* 0x000fe20000000f00 */
[-C--:B------:R-:W-:Y:S01]  /*0140*/  IMAD R18, R20, R7.reuse, R26 ;  /* 0x0000000714127224 */ /* 0x080fe200078e021a */
[-C--:B------:R-:W-:Y:S01]  /*0150*/  LEA.HI R0, R0, R7.reuse, RZ, 0x5 ;  /* 0x0000000700007211 */ /* 0x080fe200078f28ff */
[----:B------:R-:W-:Y:S01]  /*0160*/  IMAD R16, R24, R7, R22 ;  /* 0x0000000718107224 */ /* 0x000fe200078e0216 */
[----:B------:R-:W1:Y:S02]  /*0170*/  LDC.64 R4, c[0x0][0x398] ;  /* 0x0000e600ff047b82 */ /* 0x000e640000000a00 */
[----:B------:R-:W-:-:S04]  /*0180*/  SHF.R.S32.HI R0, RZ, 0x5, R0 ;  /* 0x00000005ff007819 */ /* 0x000fc80000011400 */
[----:B------:R-:W-:Y:S01]  /*0190*/  IADD3 R17, PT, PT, -R0, RZ, RZ ;  /* 0x000000ff00117210 */ /* 0x000fe20007ffe1ff */
[----:B0-----:R-:W-:Y:S02]  /*01a0*/  ULEA UR4, UR6, UR4, 0x18 ;  /* 0x0000000406047291 */ /* 0x001fe4000f8ec0ff */
[----:B------:R-:W-:-:S04]  /*01b0*/  ULEA UR5, UR6, UR5, 0x18 ;  /* 0x0000000506057291 */ /* 0x000fc8000f8ec0ff */
[----:B------:R-:W-:Y:S02]  /*01c0*/  LEA R6, R20, UR4, 0x7 ;  /* 0x0000000414067c11 */ /* 0x000fe4000f8e38ff */
[C---:B------:R-:W-:Y:S02]  /*01d0*/  LEA R2, R22.reuse, UR5, 0x2 ;  /* 0x0000000516027c11 */ /* 0x040fe4000f8e10ff */
[----:B------:R-:W-:Y:S02]  /*01e0*/  LEA R3, R22, R6, 0x2 ;  /* 0x0000000616037211 */ /* 0x000fe400078e10ff */
[----:B------:R-:W-:-:S07]  /*01f0*/  LEA R0, R20, R2, 0x7 ;  /* 0x0000000214007211 */ /* 0x000fce00078e38ff */
.L_x_1:
[----:B-1----:R-:W-:Y:S01]  /*0200*/  MOV R7, R4 ;  /* 0x0000000400077202 */ /* 0x002fe20000000f00 */
[----:B------:R-:W-:Y:S01]  /*0210*/  HFMA2 R28, -RZ, RZ, 0, 0 ;  /* 0x00000000ff1c7431 */ /* 0x000fe200000001ff */
[----:B------:R-:W-:Y:S02]  /*0220*/  MOV R23, RZ ;  /* 0x000000ff00177202 */ /* 0x000fe40000000f00 */
[-C--:B------:R-:W-:Y:S02]  /*0230*/  ISETP.GE.U32.AND P1, PT, R22, R7.reuse, PT ;  /* 0x000000071600720c */ /* 0x080fe40003f26070 */
[----:B------:R-:W-:Y:S02]  /*0240*/  ISETP.GE.U32.AND P0, PT, R20, R7, PT ;  /* 0x000000071400720c */ /* 0x000fe40003f06070 */
[----:B------:R-:W-:Y:S02]  /*0250*/  ISETP.GE.OR P1, PT, R24, R5, P1 ;  /* 0x000000051800720c */ /* 0x000fe40000f26670 */
[----:B------:R-:W-:-:S11]  /*0260*/  ISETP.GE.OR P0, PT, R26, R7, P0 ;  /* 0x000000071a00720c */ /* 0x000fd60000706670 */
[----:B------:R-:W0:Y:S08]  /*0270*/  @!P1 LDC.64 R10, c[0x0][0x380] ;  /* 0x0000e000ff0a9b82 */ /* 0x000e300000000a00 */
[----:B------:R-:W1:Y:S01]  /*0280*/  @!P0 LDC.64 R8, c[0x0][0x388] ;  /* 0x0000e200ff088b82 */ /* 0x000e620000000a00 */
[----:B0-----:R-:W-:-:S05]  /*0290*/  @!P1 IMAD.WIDE.U32 R10, R16, 0x4, R10 ;  /* 0x00000004100a9825 */ /* 0x001fca00078e000a */
[----:B------:R-:W2:Y:S01]  /*02a0*/  @!P1 LDG.E R28, desc[UR8][R10.64] ;  /* 0x000000080a1c9981 */ /* 0x000ea2000c1e1900 */
[----:B-1----:R-:W-:-:S05]  /*02b0*/  @!P0 IMAD.WIDE.U32 R8, R18, 0x4, R8 ;  /* 0x0000000412088825 */ /* 0x002fca00078e0008 */
[----:B------:R-:W3:Y:S04]  /*02c0*/  @!P0 LDG.E R23, desc[UR8][R8.64] ;  /* 0x0000000808178981 */ /* 0x000ee8000c1e1900 */
[----:B--2---:R-:W-:Y:S04]  /*02d0*/  STS [R3], R28 ;  /* 0x0000001c03007388 */ /* 0x004fe80000000800 */
[----:B---3--:R-:W-:Y:S01]  /*02e0*/  STS [R0], R23 ;  /* 0x0000001700007388 */ /* 0x008fe20000000800 */
[----:B------:R-:W-:Y:S06]  /*02f0*/  BAR.SYNC.DEFER_BLOCKING 0x0 ;  /* 0x0000000000007b1d */ /* 0x000fec0000010000 */
[----:B------:R-:W-:Y:S04]  /*0300*/  LDS R25, [R2] ;  /* 0x0000000002197984 */ /* 0x000fe80000000800 */
[----:B------:R-:W0:Y:S04]  /*0310*/  LDS.128 R12, [R6] ;  /* 0x00000000060c7984 */ /* 0x000e280000000c00 */
[----:B------:R-:W1:Y:S04]  /*0320*/  LDS R27, [R2+0x80] ;  /* 0x00008000021b7984 */ /* 0x000e680000000800 */
[----:B------:R-:W2:Y:S04]  /*0330*/  LDS R21, [R2+0x100] ;  /* 0x0001000002157984 */ /* 0x000ea80000000800 */
[----:B------:R-:W-:Y:S04]  /*0340*/  LDS.128 R8, [R6+0x10] ;  /* 0x0000100006087984 */ /* 0x000fe80000000c00 */
[----:B------:R-:W-:Y:S01]  /*0350*/  LDS R23, [R2+0xc00] ;  /* 0x000c000002177984 */ /* 0x000fe20000000800 */
[----:B0-----:R-:W-:-:S03]  /*0360*/  FFMA R12, R12, R25, R19 ;  /* 0x000000190c0c7223 */ /* 0x001fc60000000013 */
[----:B------:R-:W0:Y:S04]  /*0370*/  LDS R19, [R2+0x180] ;  /* 0x0001800002137984 */ /* 0x000e280000000800 */
[----:B------:R-:W3:Y:S01]  /*0380*/  LDS R25, [R2+0x200] ;  /* 0x0002000002197984 */ /* 0x000ee20000000800 */
[----:B-1----:R-:W-:-:S03]  /*0390*/  FFMA R13, R27, R13, R12 ;  /* 0x0000000d1b0d7223 */ /* 0x002fc6000000000c */
[----:B------:R-:W1:Y:S01]  /*03a0*/  LDS R12, [R2+0x280] ;  /* 0x00028000020c7984 */ /* 0x000e620000000800 */
[----:B--2---:R-:W-:-:S03]  /*03b0*/  FFMA R14, R21, R14, R13 ;  /* 0x0000000e150e7223 */ /* 0x004fc6000000000d */
[----:B------:R-:W-:Y:S01]  /*03c0*/  LDS R21, [R2+0x380] ;  /* 0x0003800002157984 */ /* 0x000fe20000000800 */
[----:B0-----:R-:W-:-:S03]  /*03d0*/  FFMA R15, R19, R15, R14 ;  /* 0x0000000f130f7223 */ /* 0x001fc6000000000e */
[----:B------:R-:W0:Y:S01]  /*03e0*/  LDS R19, [R2+0x300] ;  /* 0x0003000002137984 */ /* 0x000e220000000800 */
[----:B---3--:R-:W-:-:S03]  /*03f0*/  FFMA R15, R8, R25, R15 ;  /* 0x00000019080f7223 */ /* 0x008fc6000000000f */
[----:B------:R-:W-:Y:S01]  /*0400*/  LDS R8, [R2+0x480] ;  /* 0x0004800002087984 */ /* 0x000fe20000000800 */
[----:B-1----:R-:W-:-:S03]  /*0410*/  FFMA R28, R12, R9, R15 ;  /* 0x000000090c1c7223 */ /* 0x002fc6000000000f */
[----:B------:R-:W-:Y:S04]  /*0420*/  LDS R9, [R2+0x400] ;  /* 0x0004000002097984 */ /* 0x000fe80000000800 */
[----:B------:R-:W1:Y:S01]  /*0430*/  LDS.128 R12, [R6+0x20] ;  /* 0x00002000060c7984 */ /* 0x000e620000000c00 */
[----:B0-----:R-:W-:-:S03]  /*0440*/  FFMA R10, R19, R10, R28 ;  /* 0x0000000a130a7223 */ /* 0x001fc6000000001c */
[----:B------:R-:W0:Y:S01]  /*0450*/  LDS R19, [R2+0x500] ;  /* 0x0005000002137984 */ /* 0x000e220000000800 */
[----:B------:R-:W-:-:S03]  /*0460*/  FFMA R11, R21, R11, R10 ;  /* 0x0000000b150b7223 */ /* 0x000fc6000000000a */
[----:B------:R-:W2:Y:S01]  /*0470*/  LDS R21, [R2+0x580] ;  /* 0x0005800002157984 */ /* 0x000ea20000000800 */
[----:B-1----:R-:W-:-:S03]  /*0480*/  FFMA R9, R12, R9, R11 ;  /* 0x000000090c097223 */ /* 0x002fc6000000000b */
[----:B------:R-:W-:Y:S01]  /*0490*/  LDS R12, [R2+0x680] ;  /* 0x00068000020c7984 */ /* 0x000fe20000000800 */
[----:B------:R-:W-:-:S03]  /*04a0*/  FFMA R28, R8, R13, R9 ;  /* 0x0000000d081c7223 */ /* 0x000fc60000000009 */
[----:B------:R-:W-:Y:S04]  /*04b0*/  LDS R13, [R2+0x600] ;  /* 0x00060000020d7984 */ /* 0x000fe80000000800 */
[----:B------:R-:W1:Y:S01]  /*04c0*/  LDS.128 R8, [R6+0x30] ;  /* 0x0000300006087984 */ /* 0x000e620000000c00 */
[----:B0-----:R-:W-:-:S03]  /*04d0*/  FFMA R14, R19, R14, R28 ;  /* 0x0000000e130e7223 */ /* 0x001fc6000000001c */
[----:B------:R-:W0:Y:S01]  /*04e0*/  LDS R19, [R2+0x700] ;  /* 0x0007000002137984 */ /* 0x000e220000000800 */
[----:B--2---:R-:W-:-:S03]  /*04f0*/  FFMA R15, R21, R15, R14 ;  /* 0x0000000f150f7223 */ /* 0x004fc6000000000e */
        /* <DEDUP_REMOVED lines=16> */
[----:B------:R-:W-:Y:S01]  /*0600*/  LDS R28, [R2+0xc80] ;  /* 0x000c8000021c7984 */ /* 0x000fe20000000800 */
[----:B--2---:R-:W-:-:S03]  /*0610*/  FFMA R15, R21, R15, R14 ;  /* 0x0000000f150f7223 */ /* 0x004fc6000000000e */
[----:B------:R-:W0:Y:S04]  /*0620*/  LDS R21, [R2+0xb00] ;  /* 0x000b000002157984 */ /* 0x000e280000000800 */
[----:B------:R-:W-:Y:S01]  /*0630*/  LDS R19, [R2+0xd00] ;  /* 0x000d000002137984 */ /* 0x000fe20000000800 */
[----:B-1----:R-:W-:-:S03]  /*0640*/  FFMA R13, R8, R13, R15 ;  /* 0x0000000d080d7223 */ /* 0x002fc6000000000f */
[----:B------:R-:W1:Y:S01]  /*0650*/  LDS R8, [R2+0xb80] ;  /* 0x000b800002087984 */ /* 0x000e620000000800 */
[----:B------:R-:W-:-:S03]  /*0660*/  FFMA R9, R12, R9, R13 ;  /* 0x000000090c097223 */ /* 0x000fc6000000000d */
[----:B------:R-:W2:Y:S01]  /*0670*/  LDS.128 R12, [R6+0x60] ;  /* 0x00006000060c7984 */ /* 0x000ea20000000c00 */
[----:B0-----:R-:W-:-:S03]  /*0680*/  FFMA R9, R21, R10, R9 ;  /* 0x0000000a15097223 */ /* 0x001fc60000000009 */
[----:B------:R-:W-:Y:S01]  /*0690*/  LDS R21, [R2+0xe00] ;  /* 0x000e000002157984 */ /* 0x000fe20000000800 */
[----:B-1----:R-:W-:-:S04]  /*06a0*/  FFMA R9, R8, R11, R9 ;  /* 0x0000000b08097223 */ /* 0x002fc80000000009 */
[----:B--2---:R-:W-:Y:S02]  /*06b0*/  FFMA R9, R12, R23, R9 ;  /* 0x000000170c097223 */ /* 0x004fe40000000009 */
[----:B------:R-:W0:Y:S02]  /*06c0*/  LDS R12, [R2+0xd80] ;  /* 0x000d8000020c7984 */ /* 0x000e240000000800 */
[----:B------:R-:W-:Y:S02]  /*06d0*/  FFMA R13, R28, R13, R9 ;  /* 0x0000000d1c0d7223 */ /* 0x000fe40000000009 */
[----:B------:R-:W1:Y:S04]  /*06e0*/  LDS.128 R8, [R6+0x70] ;  /* 0x0000700006087984 */ /* 0x000e680000000c00 */
[----:B------:R-:W2:Y:S01]  /*06f0*/  LDS R28, [R2+0xe80] ;  /* 0x000e8000021c7984 */ /* 0x000ea20000000800 */
[----:B------:R-:W-:-:S03]  /*0700*/  FFMA R13, R19, R14, R13 ;  /* 0x0000000e130d7223 */ /* 0x000fc6000000000d */
[----:B------:R-:W3:Y:S04]  /*0710*/  LDS R14, [R2+0xf00] ;  /* 0x000f0000020e7984 */ /* 0x000ee80000000800 */
[----:B------:R-:W4:Y:S01]  /*0720*/  LDS R19, [R2+0xf80] ;  /* 0x000f800002137984 */ /* 0x000f220000000800 */
[----:B------:R-:W-:Y:S01]  /*0730*/  IADD3 R17, PT, PT, R17, 0x1, RZ ;  /* 0x0000000111117810 */ /* 0x000fe20007ffe0ff */
[----:B------:R-:W-:Y:S03]  /*0740*/  BAR.SYNC.DEFER_BLOCKING 0x0 ;  /* 0x0000000000007b1d */ /* 0x000fe60000010000 */
[----:B------:R-:W-:Y:S02]  /*0750*/  ISETP.NE.AND P0, PT, R17, RZ, PT ;  /* 0x000000ff1100720c */ /* 0x000fe40003f05270 */
[----:B------:R-:W-:Y:S01]  /*0760*/  IADD3 R20, PT, PT, R20, 0x20, RZ ;  /* 0x0000002014147810 */ /* 0x000fe20007ffe0ff */
[----:B0-----:R-:W-:-:S04]  /*0770*/  FFMA R13, R12, R15, R13 ;  /* 0x0000000f0c0d7223 */ /* 0x001fc8000000000d */
[----:B-1----:R-:W-:-:S04]  /*0780*/  FFMA R13, R8, R21, R13 ;  /* 0x00000015080d7223 */ /* 0x002fc8000000000d */
[----:B--2---:R-:W-:-:S04]  /*0790*/  FFMA R9, R28, R9, R13 ;  /* 0x000000091c097223 */ /* 0x004fc8000000000d */
[----:B---3--:R-:W-:Y:S01]  /*07a0*/  FFMA R10, R14, R10, R9 ;  /* 0x0000000a0e0a7223 */ /* 0x008fe20000000009 */
[----:B------:R-:W-:Y:S02]  /*07b0*/  IADD3 R22, PT, PT, R22, 0x20, RZ ;  /* 0x0000002016167810 */ /* 0x000fe40007ffe0ff */
[----:B------:R-:W-:Y:S01]  /*07c0*/  IADD3 R16, PT, PT, R16, 0x20, RZ ;  /* 0x0000002010107810 */ /* 0x000fe20007ffe0ff */
[----:B----4-:R-:W-:Y:S01]  /*07d0*/  FFMA R19, R19, R11, R10 ;  /* 0x0000000b13137223 */ /* 0x010fe2000000000a */
[----:B------:R-:W-:Y:S01]  /*07e0*/  LEA R18, R7, R18, 0x5 ;  /* 0x0000001207127211 */ /* 0x000fe200078e28ff */
[----:B------:R-:W-:Y:S06]  /*07f0*/  @P0 BRA `(.L_x_1) ;  /* 0xfffffff800800947 */ /* 0x000fec000383ffff */
.L_x_0:
[----:B------:R-:W0:Y:S02]  /*0800*/  LDCU UR4, c[0x0][0x39c] ;  /* 0x00007380ff0477ac */ /* 0x000e240008000800 */
[----:B0-----:R-:W-:-:S04]  /*0810*/  ISETP.GE.AND P0, PT, R24, UR4, PT ;  /* 0x0000000418007c0c */ /* 0x001fc8000bf06270 */
[----:B------:R-:W-:-:S13]  /*0820*/  ISETP.GE.OR P0, PT, R26, R7, P0 ;  /* 0x000000071a00720c */ /* 0x000fda0000706670 */
[----:B------:R-:W-:Y:S05]  /*0830*/  @P0 EXIT ;  /* 0x000000000000094d */ /* 0x000fea0003800000 */
[----:B------:R-:W0:Y:S01]  /*0840*/  LDC.64 R2, c[0x0][0x390] ;  /* 0x0000e400ff027b82 */ /* 0x000e220000000a00 */
[----:B------:R-:W-:-:S04]  /*0850*/  IMAD R7, R24, R7, R26 ;  /* 0x0000000718077224 */ /* 0x000fc800078e021a */
[----:B0-----:R-:W-:-:S05]  /*0860*/  IMAD.WIDE R2, R7, 0x4, R2 ;  /* 0x0000000407027825 */ /* 0x001fca00078e0202 */
[----:B------:R-:W-:Y:S01]  /*0870*/  STG.E desc[UR8][R2.64], R19 ;  /* 0x0000001302007986 */ /* 0x000fe2000c101908 */
[----:B------:R-:W-:Y:S05]  /*0880*/  EXIT ;  /* 0x000000000000794d */ /* 0x000fea0003800000 */
.L_x_2:
[----:B------:R-:W-:-:S00]  /*0890*/  BRA `(.L_x_2) ;  /* 0xfffffffc00fc7947 */ /* 0x000fc0000383ffff */
[----:B------:R-:W-:-:S00]  /*08a0*/  NOP ;  /* 0x0000000000007918 */ /* 0x000fc00000000000 */
        /* <DEDUP_REMOVED lines=13> */
.L_x_3:


//--------------------- .nv.shared._Z15matMulGPUSharedPfS_S_ii --------------------------
	.section	.nv.shared._Z15matMulGPUSharedPfS_S_ii,"aw",@nobits
	.sectionflags	@""
	.align	4
.nv.shared._Z15matMulGPUSharedPfS_S_ii:
	.zero		9216


//--------------------- .nv.shared.reserved.0     --------------------------
	.section	.nv.shared.reserved.0,"aw",@nobits
	.weak		__nv_reservedSMEM_offset_0_alias
	.size		__nv_reservedSMEM_offset_0_alias, 0, 64
	.other		__nv_reservedSMEM_offset_0_alias,@"STO_CUDA_RESERVED_SHARED STV_DEFAULT"
__nv_reservedSMEM_offset_0_alias:
	.zero		0
	.zero		64


//--------------------- .nv.constant0._Z15matMulGPUSharedPfS_S_ii --------------------------
	.section	.nv.constant0._Z15matMulGPUSharedPfS_S_ii,"a",@progbits
	.sectionflags	@""
	.align	4
.nv.constant0._Z15matMulGPUSharedPfS_S_ii:
	.zero		928


//--------------------- SYMBOLS --------------------------

	.type		.nv.reservedSmem.offset0,@object
	.size		.nv.reservedSmem.offset0,0x4
	.type		.nv.reservedSmem.cap,@object
	.size		.nv.reservedSmem.cap,0x4
